	.headerflags	@"EF_CUDA_TEXMODE_UNIFIED EF_CUDA_64BIT_ADDRESS EF_CUDA_ACCELERATORS EF_CUDA_SM90 EF_CUDA_VIRTUAL_SM(EF_CUDA_SM90)"
	.elftype	@"ET_EXEC"


//--------------------- .nv.info                  --------------------------
	.section	.nv.info,"",@"SHT_CUDA_INFO"
	.align	4


	//----- nvinfo : EIATTR_REGCOUNT
	.align		4
        /*0000*/ 	.byte	0x04, 0x2f
        /*0002*/ 	.short	(.L_1 - .L_0)
	.align		4
.L_0:
        /*0004*/ 	.word	index@(triton_poi_fused_clone_0)
        /*0008*/ 	.word	0x00000018


	//----- nvinfo : EIATTR_MIN_STACK_SIZE
	.align		4
.L_1:
        /*000c*/ 	.byte	0x04, 0x12
        /*000e*/ 	.short	(.L_3 - .L_2)
	.align		4
.L_2:
        /*0010*/ 	.word	index@(triton_poi_fused_clone_0)
        /*0014*/ 	.word	0x00000000


	//----- nvinfo : EIATTR_FRAME_SIZE
	.align		4
.L_3:
        /*0018*/ 	.byte	0x04, 0x11
        /*001a*/ 	.short	(.L_5 - .L_4)
	.align		4
.L_4:
        /*001c*/ 	.word	index@(triton_poi_fused_clone_0)
        /*0020*/ 	.word	0x00000000


	//----- nvinfo : EIATTR_MIN_STACK_SIZE
	.align		4
.L_5:
        /*0024*/ 	.byte	0x04, 0x12
        /*0026*/ 	.short	(.L_7 - .L_6)
	.align		4
.L_6:
        /*0028*/ 	.word	index@(triton_poi_fused_clone_0)
        /*002c*/ 	.word	0x00000000
.L_7:


//--------------------- .nv.info.triton_poi_fused_clone_0 --------------------------
	.section	.nv.info.triton_poi_fused_clone_0,"",@"SHT_CUDA_INFO"
	.sectionflags	@""
	.align	4


	//----- nvinfo : EIATTR_CUDA_API_VERSION
	.align		4
        /*0000*/ 	.byte	0x04, 0x37
        /*0002*/ 	.short	(.L_9 - .L_8)
.L_8:
        /*0004*/ 	.word	0x0000007c


	//----- nvinfo : EIATTR_KPARAM_INFO
	.align		4
.L_9:
        /*0008*/ 	.byte	0x04, 0x17
        /*000a*/ 	.short	(.L_11 - .L_10)
.L_10:
        /*000c*/ 	.word	0x00000000
        /*0010*/ 	.short	0x0006
        /*0012*/ 	.short	0x002c
        /*0014*/ 	.byte	0x00, 0xf0, 0x11, 0x00


	//----- nvinfo : EIATTR_KPARAM_INFO
	.align		4
.L_11:
        /*0018*/ 	.byte	0x04, 0x17
        /*001a*/ 	.short	(.L_13 - .L_12)
.L_12:
        /*001c*/ 	.word	0x00000000
        /*0020*/ 	.short	0x0005
        /*0022*/ 	.short	0x0028
        /*0024*/ 	.byte	0x00, 0xf0, 0x11, 0x00


	//----- nvinfo : EIATTR_KPARAM_INFO
	.align		4
.L_13:
        /*0028*/ 	.byte	0x04, 0x17
        /*002a*/ 	.short	(.L_15 - .L_14)
.L_14:
        /*002c*/ 	.word	0x00000000
        /*0030*/ 	.short	0x0004
        /*0032*/ 	.short	0x0020
        /*0034*/ 	.byte	0x00, 0xf4, 0x21, 0x00


	//----- nvinfo : EIATTR_KPARAM_INFO
	.align		4
.L_15:
        /*0038*/ 	.byte	0x04, 0x17
        /*003a*/ 	.short	(.L_17 - .L_16)
.L_16:
        /*003c*/ 	.word	0x00000000
        /*0040*/ 	.short	0x0003
        /*0042*/ 	.short	0x0018
        /*0044*/ 	.byte	0x00, 0xf4, 0x21, 0x00


	//----- nvinfo : EIATTR_KPARAM_INFO
	.align		4
.L_17:
        /*0048*/ 	.byte	0x04, 0x17
        /*004a*/ 	.short	(.L_19 - .L_18)
.L_18:
        /*004c*/ 	.word	0x00000000
        /*0050*/ 	.short	0x0002
        /*0052*/ 	.short	0x0010
        /*0054*/ 	.byte	0x00, 0xf4, 0x21, 0x00


	//----- nvinfo : EIATTR_KPARAM_INFO
	.align		4
.L_19:
        /*0058*/ 	.byte	0x04, 0x17
        /*005a*/ 	.short	(.L_21 - .L_20)
.L_20:
        /*005c*/ 	.word	0x00000000
        /*0060*/ 	.short	0x0001
        /*0062*/ 	.short	0x0008
        /*0064*/ 	.byte	0x00, 0xf4, 0x21, 0x00


	//----- nvinfo : EIATTR_KPARAM_INFO
	.align		4
.L_21:
        /*0068*/ 	.byte	0x04, 0x17
        /*006a*/ 	.short	(.L_23 - .L_22)
.L_22:
        /*006c*/ 	.word	0x00000000
        /*0070*/ 	.short	0x0000
        /*0072*/ 	.short	0x0000
        /*0074*/ 	.byte	0x00, 0xf4, 0x21, 0x00


	//----- nvinfo : EIATTR_SPARSE_MMA_MASK
	.align		4
.L_23:
        /*0078*/ 	.byte	0x03, 0x50
        /*007a*/ 	.short	0x0000


	//----- nvinfo : EIATTR_MAXREG_COUNT
	.align		4
        /*007c*/ 	.byte	0x03, 0x1b
        /*007e*/ 	.short	0x00ff


	//----- nvinfo : EIATTR_EXIT_INSTR_OFFSETS
	.align		4
        /*0080*/ 	.byte	0x04, 0x1c
        /*0082*/ 	.short	(.L_25 - .L_24)


	//   ....[0]....
.L_24:
        /*0084*/ 	.word	0x00000550


	//   ....[1]....
        /*0088*/ 	.word	0x00000570


	//----- nvinfo : EIATTR_REQNTID
	.align		4
.L_25:
        /*008c*/ 	.byte	0x04, 0x10
        /*008e*/ 	.short	(.L_27 - .L_26)
.L_26:
        /*0090*/ 	.word	0x00000020
        /*0094*/ 	.word	0x00000001
        /*0098*/ 	.word	0x00000001


	//----- nvinfo : EIATTR_CBANK_PARAM_SIZE
	.align		4
.L_27:
        /*009c*/ 	.byte	0x03, 0x19
        /*009e*/ 	.short	0x0030


	//----- nvinfo : EIATTR_PARAM_CBANK
	.align		4
        /*00a0*/ 	.byte	0x04, 0x0a
        /*00a2*/ 	.short	(.L_29 - .L_28)
	.align		4
.L_28:
        /*00a4*/ 	.word	index@(.nv.constant0.triton_poi_fused_clone_0)
        /*00a8*/ 	.short	0x0210
        /*00aa*/ 	.short	0x0030


	//----- nvinfo : EIATTR_SW_WAR
	.align		4
.L_29:
        /*00ac*/ 	.byte	0x04, 0x36
        /*00ae*/ 	.short	(.L_31 - .L_30)
.L_30:
        /*00b0*/ 	.word	0x00000008
.L_31:


//--------------------- .nv.callgraph             --------------------------
	.section	.nv.callgraph,"",@"SHT_CUDA_CALLGRAPH"
	.align	4
	.sectionentsize	8
	.align		4
        /*0000*/ 	.word	0x00000000
	.align		4
        /*0004*/ 	.word	0xffffffff
	.align		4
        /*0008*/ 	.word	0x00000000
	.align		4
        /*000c*/ 	.word	0xfffffffe
	.align		4
        /*0010*/ 	.word	0x00000000
	.align		4
        /*0014*/ 	.word	0xfffffffd
	.align		4
        /*0018*/ 	.word	0x00000000
	.align		4
        /*001c*/ 	.word	0xfffffffc


//--------------------- .text.triton_poi_fused_clone_0 --------------------------
	.section	.text.triton_poi_fused_clone_0,"ax",@progbits
	.sectionflags	@"SHF_BARRIERS=1"
	.align	128
        .global         triton_poi_fused_clone_0
        .type           triton_poi_fused_clone_0,@function
        .size           triton_poi_fused_clone_0,(.L_x_1 - triton_poi_fused_clone_0)
        .other          triton_poi_fused_clone_0,@"STO_CUDA_ENTRY STV_DEFAULT"
triton_poi_fused_clone_0:
.text.triton_poi_fused_clone_0:
[----:B------:R-:W0:Y:S01]  /*0000*/  LDC R1, c[0x0][0x28] ;  /* 0x00000a00ff017b82 */ /* 0x000e220000000800 */
[----:B------:R-:W1:Y:S07]  /*0010*/  S2R R0, SR_CTAID.Y ;  /* 0x0000000000007919 */ /* 0x000e6e0000002600 */
[----:B------:R-:W2:Y:S01]  /*0020*/  LDC.64 R2, c[0x0][0x210] ;  /* 0x00008400ff027b82 */ /* 0x000ea20000000a00 */
[----:B------:R-:W-:Y:S01]  /*0030*/  CS2R R14, SRZ ;  /* 0x00000000000e7805 */ /* 0x000fe2000001ff00 */
[----:B------:R-:W-:Y:S01]  /*0040*/  ULDC.64 UR6, c[0x0][0x208] ;  /* 0x0000820000067ab9 */ /* 0x000fe20000000a00 */
[----:B------:R-:W3:Y:S01]  /*0050*/  S2R R12, SR_TID.X ;  /* 0x00000000000c7919 */ /* 0x000ee20000002100 */
[----:B------:R-:W4:Y:S01]  /*0060*/  S2R R6, SR_CTAID.X ;  /* 0x0000000000067919 */ /* 0x000f220000002500 */
[----:B-1----:R-:W-:-:S02]  /*0070*/  IMAD.SHL.U32 R0, R0, 0x10, RZ ;  /* 0x0000001000007824 */ /* 0x002fc400078e00ff */
[----:B---3--:R-:W-:Y:S01]  /*0080*/  IMAD.SHL.U32 R7, R12, 0x2, RZ ;  /* 0x000000020c077824 */ /* 0x008fe200078e00ff */
[----:B------:R-:W-:Y:S01]  /*0090*/  SHF.R.U32.HI R11, RZ, 0x3, R12 ;  /* 0x00000003ff0b7819 */ /* 0x000fe2000001160c */
[----:B----4-:R-:W-:-:S03]  /*00a0*/  IMAD.SHL.U32 R6, R6, 0x4, RZ ;  /* 0x0000000406067824 */ /* 0x010fc600078e00ff */
[----:B------:R-:W-:Y:S02]  /*00b0*/  LOP3.LUT R4, R0, 0xe, R7, 0xf8, !PT ;  /* 0x0000000e00047812 */ /* 0x000fe400078ef807 */
[----:B------:R-:W-:Y:S02]  /*00c0*/  SGXT.U32 R11, R11, 0x2 ;  /* 0x000000020b0b781a */ /* 0x000fe40000000000 */
[----:B------:R-:W-:-:S04]  /*00d0*/  SHF.R.S32.HI R5, RZ, 0x1f, R4 ;  /* 0x0000001fff057819 */ /* 0x000fc80000011404 */
[----:B------:R-:W-:Y:S02]  /*00e0*/  LEA.HI R8, R5, R4, RZ, 0x2 ;  /* 0x0000000405087211 */ /* 0x000fe400078f10ff */
[----:B------:R-:W-:Y:S02]  /*00f0*/  LOP3.LUT R5, R6, R11, RZ, 0xfc, !PT ;  /* 0x0000000b06057212 */ /* 0x000fe400078efcff */
[C---:B------:R-:W-:Y:S01]  /*0100*/  LOP3.LUT R9, R8.reuse, 0xfffffffc, RZ, 0xc0, !PT ;  /* 0xfffffffc08097812 */ /* 0x040fe200078ec0ff */
[----:B------:R-:W-:Y:S01]  /*0110*/  IMAD.SHL.U32 R8, R8, 0x4, RZ ;  /* 0x0000000408087824 */ /* 0x000fe200078e00ff */
[----:B------:R-:W-:-:S03]  /*0120*/  ISETP.GE.AND P0, PT, R5, 0x4, PT ;  /* 0x000000040500780c */ /* 0x000fc60003f06270 */
[C---:B------:R-:W-:Y:S01]  /*0130*/  IMAD.IADD R10, R4.reuse, 0x1, -R9 ;  /* 0x00000001040a7824 */ /* 0x040fe200078e0a09 */
[----:B------:R-:W-:-:S03]  /*0140*/  ISETP.LT.AND P0, PT, R4, 0x10, !P0 ;  /* 0x000000100400780c */ /* 0x000fc60004701270 */
[----:B------:R-:W-:Y:S01]  /*0150*/  IMAD R10, R5, 0x4, R10 ;  /* 0x00000004050a7824 */ /* 0x000fe200078e020a */
[----:B------:R-:W-:-:S05]  /*0160*/  LOP3.LUT R5, R8, 0xfffffff0, RZ, 0xc0, !PT ;  /* 0xfffffff008057812 */ /* 0x000fca00078ec0ff */
[----:B------:R-:W-:-:S04]  /*0170*/  IMAD.IADD R5, R10, 0x1, R5 ;  /* 0x000000010a057824 */ /* 0x000fc800078e0205 */
[----:B--2---:R-:W-:Y:S01]  /*0180*/  IMAD.WIDE R2, R5, 0x4, R2 ;  /* 0x0000000405027825 */ /* 0x004fe200078e0202 */
[----:B------:R-:W1:Y:S04]  /*0190*/  S2UR UR5, SR_CgaCtaId ;  /* 0x00000000000579c3 */ /* 0x000e680000008800 */
[----:B------:R2:W3:Y:S01]  /*01a0*/  @P0 LDG.E.EL.64 R14, desc[UR6][R2.64] ;  /* 0x00000006020e0981 */ /* 0x0004e2000c2e1b00 */
[----:B------:R-:W-:Y:S01]  /*01b0*/  SHF.R.U32.HI R9, RZ, 0x1, R12 ;  /* 0x00000001ff097819 */ /* 0x000fe2000001160c */
[----:B------:R-:W-:Y:S01]  /*01c0*/  IMAD.SHL.U32 R8, R12, 0x8, RZ ;  /* 0x000000080c087824 */ /* 0x000fe200078e00ff */
[----:B------:R-:W-:Y:S01]  /*01d0*/  UMOV UR4, 0x400 ;  /* 0x0000040000047882 */ /* 0x000fe20000000000 */
[----:B------:R-:W-:Y:S01]  /*01e0*/  LOP3.LUT R13, R6, 0x2, R7, 0xf8, !PT ;  /* 0x00000002060d7812 */ /* 0x000fe200078ef807 */
[----:B------:R-:W4:Y:S01]  /*01f0*/  LDC.64 R4, c[0x0][0x220] ;  /* 0x00008800ff047b82 */ /* 0x000f220000000a00 */
[----:B------:R-:W-:-:S02]  /*0200*/  SGXT.U32 R9, R9, 0x4 ;  /* 0x000000040909781a */ /* 0x000fc40000000000 */
[----:B------:R-:W-:Y:S02]  /*0210*/  CS2R R20, SRZ ;  /* 0x0000000000147805 */ /* 0x000fe4000001ff00 */
[----:B------:R-:W-:Y:S02]  /*0220*/  LOP3.LUT R8, R8, 0x38, RZ, 0xc0, !PT ;  /* 0x0000003808087812 */ /* 0x000fe400078ec0ff */
[----:B------:R-:W-:Y:S02]  /*0230*/  LOP3.LUT R0, R0, R9, RZ, 0xfc, !PT ;  /* 0x0000000900007212 */ /* 0x000fe400078efcff */
[C---:B------:R-:W-:Y:S02]  /*0240*/  LOP3.LUT R11, R8.reuse, R11, RZ, 0xfc, !PT ;  /* 0x0000000b080b7212 */ /* 0x040fe400078efcff */
[----:B------:R-:W-:Y:S02]  /*0250*/  SHF.R.S32.HI R9, RZ, 0x1f, R0 ;  /* 0x0000001fff097819 */ /* 0x000fe40000011400 */
[----:B--2---:R-:W-:-:S02]  /*0260*/  LOP3.LUT R2, R8, 0x4, RZ, 0xfc, !PT ;  /* 0x0000000408027812 */ /* 0x004fc400078efcff */
[----:B------:R-:W-:Y:S01]  /*0270*/  LEA.HI R9, R9, R0, RZ, 0x2 ;  /* 0x0000000009097211 */ /* 0x000fe200078f10ff */
[----:B-1----:R-:W-:Y:S01]  /*0280*/  UPRMT UR4, UR5, 0x654, UR4 ;  /* 0x0000065405047896 */ /* 0x002fe20008000004 */
[-C--:B------:R-:W-:Y:S02]  /*0290*/  LEA.HI R8, R8, R11.reuse, RZ, 0x1e ;  /* 0x0000000b08087211 */ /* 0x080fe400078ff0ff */
[----:B------:R-:W-:Y:S02]  /*02a0*/  LEA.HI R2, R2, R11, RZ, 0x1e ;  /* 0x0000000b02027211 */ /* 0x000fe400078ff0ff */
[----:B------:R-:W-:Y:S02]  /*02b0*/  LOP3.LUT R12, R9, 0xfffffffc, RZ, 0xc0, !PT ;  /* 0xfffffffc090c7812 */ /* 0x000fe400078ec0ff */
[----:B------:R-:W-:Y:S02]  /*02c0*/  LEA R9, R8, UR4, 0x2 ;  /* 0x0000000408097c11 */ /* 0x000fe4000f8e10ff */
[----:B------:R-:W-:Y:S01]  /*02d0*/  LEA R6, R2, UR4, 0x2 ;  /* 0x0000000402067c11 */ /* 0x000fe2000f8e10ff */
[C---:B------:R-:W-:Y:S01]  /*02e0*/  IMAD.IADD R11, R13.reuse, 0x1, R12 ;  /* 0x000000010d0b7824 */ /* 0x040fe200078e020c */
[----:B------:R-:W-:Y:S01]  /*02f0*/  ISETP.GE.AND P0, PT, R13, 0x4, PT ;  /* 0x000000040d00780c */ /* 0x000fe20003f06270 */
[----:B------:R-:W1:Y:S02]  /*0300*/  LDC.64 R2, c[0x0][0x218] ;  /* 0x00008600ff027b82 */ /* 0x000e640000000a00 */
[----:B----4-:R-:W-:Y:S01]  /*0310*/  IMAD.WIDE R4, R11, 0x4, R4 ;  /* 0x000000040b047825 */ /* 0x010fe200078e0204 */
[----:B------:R-:W-:-:S02]  /*0320*/  ISETP.LT.AND P0, PT, R0, 0x10, !P0 ;  /* 0x000000100000780c */ /* 0x000fc40004701270 */
[----:B------:R-:W-:Y:S01]  /*0330*/  CS2R R18, SRZ ;  /* 0x0000000000127805 */ /* 0x000fe2000001ff00 */
[----:B-1----:R-:W-:Y:S01]  /*0340*/  IMAD.WIDE R2, R11, 0x4, R2 ;  /* 0x000000040b027825 */ /* 0x002fe200078e0202 */
[----:B------:R-:W-:Y:S01]  /*0350*/  SHF.R.U32.HI R8, RZ, 0x2, R7 ;  /* 0x00000002ff087819 */ /* 0x000fe20000011607 */
[----:B------:R-:W1:Y:S01]  /*0360*/  LDC.64 R10, c[0x0][0x230] ;  /* 0x00008c00ff0a7b82 */ /* 0x000e620000000a00 */
[----:B---3--:R2:W-:Y:S04]  /*0370*/  STS [R9], R14 ;  /* 0x0000000e09007388 */ /* 0x0085e80000000800 */
[----:B------:R3:W-:Y:S03]  /*0380*/  STS [R6+0x10], R15 ;  /* 0x0000100f06007388 */ /* 0x0007e60000000800 */
[----:B------:R-:W-:Y:S06]  /*0390*/  BAR.SYNC.DEFER_BLOCKING 0x0 ;  /* 0x0000000000007b1d */ /* 0x000fec0000010000 */
[----:B------:R-:W4:Y:S04]  /*03a0*/  @P0 LDG.E.EL.64 R20, desc[UR6][R4.64] ;  /* 0x0000000604140981 */ /* 0x000f28000c2e1b00 */
[----:B------:R5:W3:Y:S01]  /*03b0*/  @P0 LDG.E.EL.64 R18, desc[UR6][R2.64] ;  /* 0x0000000602120981 */ /* 0x000ae2000c2e1b00 */
[----:B------:R-:W-:Y:S01]  /*03c0*/  LOP3.LUT R7, R7, 0x3e, RZ, 0xc0, !PT ;  /* 0x0000003e07077812 */ /* 0x000fe200078ec0ff */
[----:B------:R-:W-:Y:S01]  /*03d0*/  IMAD R13, R0, 0x4, R13 ;  /* 0x00000004000d7824 */ /* 0x000fe200078e020d */
[----:B------:R-:W-:-:S05]  /*03e0*/  SGXT.U32 R8, R8, 0x4 ;  /* 0x000000040808781a */ /* 0x000fca0000000000 */
[----:B------:R-:W-:Y:S02]  /*03f0*/  IMAD.IADD R7, R7, 0x1, R8 ;  /* 0x0000000107077824 */ /* 0x000fe400078e0208 */
[----:B--2---:R-:W2:Y:S01]  /*0400*/  LDC.64 R8, c[0x0][0x228] ;  /* 0x00008a00ff087b82 */ /* 0x004ea20000000a00 */
[----:B-----5:R-:W-:Y:S02]  /*0410*/  IMAD.IADD R3, R0, 0x1, -R12 ;  /* 0x0000000100037824 */ /* 0x020fe400078e0a0c */
[----:B------:R-:W-:-:S03]  /*0420*/  LEA R14, R7, UR4, 0x2 ;  /* 0x00000004070e7c11 */ /* 0x000fc6000f8e10ff */
[----:B------:R-:W-:Y:S02]  /*0430*/  SHF.R.S32.HI R17, RZ, 0x1f, R3 ;  /* 0x0000001fff117819 */ /* 0x000fe40000011403 */
[----:B------:R-:W5:Y:S04]  /*0440*/  LDS R15, [R14] ;  /* 0x000000000e0f7984 */ /* 0x000f680000000800 */
[----:B------:R-:W1:Y:S01]  /*0450*/  LDS R16, [R14+0x4] ;  /* 0x000004000e107984 */ /* 0x000e620000000800 */
[----:B----4-:R-:W4:Y:S08]  /*0460*/  F2I.S64.TRUNC R4, R20 ;  /* 0x0000001400047311 */ /* 0x010f30000020d900 */
[----:B---3--:R-:W3:Y:S01]  /*0470*/  F2I.S64.TRUNC R6, R21 ;  /* 0x0000001500067311 */ /* 0x008ee2000020d900 */
[----:B----4-:R-:W-:-:S04]  /*0480*/  ISETP.NE.U32.AND P1, PT, R4, R3, PT ;  /* 0x000000030400720c */ /* 0x010fc80003f25070 */
[----:B------:R-:W-:Y:S02]  /*0490*/  ISETP.NE.AND.EX P1, PT, R5, R17, PT, P1 ;  /* 0x000000110500720c */ /* 0x000fe40003f25310 */
[----:B---3--:R-:W-:Y:S01]  /*04a0*/  ISETP.NE.U32.AND P2, PT, R6, R3, PT ;  /* 0x000000030600720c */ /* 0x008fe20003f45070 */
[----:B--2---:R-:W-:-:S04]  /*04b0*/  IMAD.WIDE R2, R13, 0x4, R8 ;  /* 0x000000040d027825 */ /* 0x004fc800078e0208 */
[-C--:B-----5:R-:W-:Y:S01]  /*04c0*/  FMUL R6, R15, R18.reuse ;  /* 0x000000120f067220 */ /* 0x0a0fe20000400000 */
[----:B------:R-:W-:Y:S02]  /*04d0*/  FSEL R5, RZ, 1, P1 ;  /* 0x3f800000ff057808 */ /* 0x000fe40000800000 */
[----:B------:R-:W-:Y:S01]  /*04e0*/  ISETP.NE.AND.EX P2, PT, R7, R17, PT, P2 ;  /* 0x000000110700720c */ /* 0x000fe20003f45320 */
[-C--:B01----:R-:W-:Y:S02]  /*04f0*/  FMUL R7, R16, R19.reuse ;  /* 0x0000001310077220 */ /* 0x083fe40000400000 */
[----:B------:R-:W-:Y:S01]  /*0500*/  FMUL R18, R5, R18 ;  /* 0x0000001205127220 */ /* 0x000fe20000400000 */
[----:B------:R-:W-:Y:S01]  /*0510*/  FSEL R0, RZ, 1, P2 ;  /* 0x3f800000ff007808 */ /* 0x000fe20001000000 */
[----:B------:R-:W-:Y:S01]  /*0520*/  IMAD.WIDE R4, R13, 0x4, R10 ;  /* 0x000000040d047825 */ /* 0x000fe200078e020a */
[----:B------:R0:W-:Y:S03]  /*0530*/  @P0 STG.E.64 desc[UR6][R2.64], R6 ;  /* 0x0000000602000986 */ /* 0x0001e6000c101b06 */
[----:B------:R-:W-:Y:S01]  /*0540*/  FMUL R19, R0, R19 ;  /* 0x0000001300137220 */ /* 0x000fe20000400000 */
[----:B0-----:R-:W-:Y:S06]  /*0550*/  @!P0 EXIT ;  /* 0x000000000000894d */ /* 0x001fec0003800000 */
[----:B------:R-:W-:Y:S01]  /*0560*/  STG.E.64 desc[UR6][R4.64], R18 ;  /* 0x0000001204007986 */ /* 0x000fe2000c101b06 */
[----:B------:R-:W-:Y:S05]  /*0570*/  EXIT ;  /* 0x000000000000794d */ /* 0x000fea0003800000 */
.L_x_0:
[----:B------:R-:W-:-:S00]  /*0580*/  BRA `(.L_x_0) ;  /* 0xfffffffc00fc7947 */ /* 0x000fc0000383ffff */
[----:B------:R-:W-:-:S00]  /*0590*/  NOP ;  /* 0x0000000000007918 */ /* 0x000fc00000000000 */
        /* <DEDUP_REMOVED lines=14> */
.L_x_1:


//--------------------- .nv.shared.triton_poi_fused_clone_0 --------------------------
	.section	.nv.shared.triton_poi_fused_clone_0,"aw",@nobits
	.sectionflags	@""
	.align	16
	.zero		1024


//--------------------- .nv.constant0.triton_poi_fused_clone_0 --------------------------
	.section	.nv.constant0.triton_poi_fused_clone_0,"a",@progbits
	.sectionflags	@""
	.align	4
.nv.constant0.triton_poi_fused_clone_0:
	.zero		576
